//
// Generated by NVIDIA NVVM Compiler
//
// Compiler Build ID: CL-36424714
// Cuda compilation tools, release 13.0, V13.0.88
// Based on NVVM 20.0.0
//

.version 9.0
.target sm_100
.address_size 64

	// .globl	_Z7mmtt_i4PKfS0_Pfi

.visible .entry _Z7mmtt_i4PKfS0_Pfi(
	.param .u64 .ptr .align 1 _Z7mmtt_i4PKfS0_Pfi_param_0,
	.param .u64 .ptr .align 1 _Z7mmtt_i4PKfS0_Pfi_param_1,
	.param .u64 .ptr .align 1 _Z7mmtt_i4PKfS0_Pfi_param_2,
	.param .u32 _Z7mmtt_i4PKfS0_Pfi_param_3
)
{
	.reg .pred 	%p<8>;
	.reg .b32 	%r<110>;
	.reg .b32 	%f<116>;
	.reg .b64 	%rd<76>;

	ld.param.u64 	%rd4, [_Z7mmtt_i4PKfS0_Pfi_param_0];
	ld.param.u64 	%rd5, [_Z7mmtt_i4PKfS0_Pfi_param_1];
	ld.param.u32 	%r55, [_Z7mmtt_i4PKfS0_Pfi_param_3];
	cvta.to.global.u64 	%rd1, %rd5;
	cvta.to.global.u64 	%rd2, %rd4;
	mov.u32 	%r1, %tid.x;
	mov.u32 	%r2, %ctaid.x;
	mov.u32 	%r3, %ntid.x;
	mul.lo.s32 	%r56, %r2, %r3;
	shl.b32 	%r57, %r56, 2;
	add.s32 	%r4, %r57, %r1;
	mov.u32 	%r5, %ctaid.y;
	max.s32 	%r58, %r4, %r5;
	setp.ge.s32 	%p1, %r58, %r55;
	@%p1 bra 	$L__BB0_10;
	mul.lo.s32 	%r6, %r55, %r5;
	add.s32 	%r60, %r55, -1;
	and.b32  	%r7, %r55, 3;
	setp.lt.u32 	%p2, %r60, 3;
	mov.f32 	%f99, 0f00000000;
	mov.b32 	%r109, 0;
	mov.f32 	%f98, %f99;
	mov.f32 	%f97, %f99;
	mov.f32 	%f96, %f99;
	@%p2 bra 	$L__BB0_4;
	and.b32  	%r61, %r55, -4;
	neg.s32 	%r107, %r61;
	add.s32 	%r62, %r1, %r55;
	shl.b32 	%r63, %r3, 2;
	or.b32  	%r64, %r63, 2;
	mul.lo.s32 	%r65, %r2, %r64;
	add.s32 	%r105, %r62, %r65;
	mad.lo.s32 	%r66, %r2, %r63, %r2;
	add.s32 	%r104, %r62, %r66;
	add.s32 	%r98, %r1, %r65;
	shl.b32 	%r67, %r55, 1;
	add.s32 	%r103, %r98, %r67;
	add.s32 	%r99, %r1, %r66;
	add.s32 	%r102, %r99, %r67;
	mul.lo.s32 	%r68, %r55, 3;
	add.s32 	%r101, %r98, %r68;
	add.s32 	%r100, %r99, %r68;
	or.b32  	%r69, %r63, 3;
	mul.lo.s32 	%r70, %r2, %r69;
	add.s32 	%r97, %r1, %r70;
	add.s32 	%r96, %r62, %r70;
	add.s32 	%r95, %r97, %r67;
	add.s32 	%r94, %r97, %r68;
	mov.f32 	%f99, 0f00000000;
	mul.wide.s32 	%rd16, %r55, 4;
	mov.u32 	%r93, %r4;
	mov.u32 	%r106, %r6;
$L__BB0_3:
	.pragma "nounroll";
	and.b32  	%r109, %r55, -4;
	mul.wide.s32 	%rd6, %r93, 4;
	add.s64 	%rd7, %rd2, %rd6;
	ld.global.f32 	%f40, [%rd7];
	mul.wide.s32 	%rd8, %r106, 4;
	add.s64 	%rd9, %rd1, %rd8;
	ld.global.f32 	%f41, [%rd9];
	fma.rn.f32 	%f42, %f40, %f41, %f96;
	mul.wide.u32 	%rd10, %r99, 4;
	add.s64 	%rd11, %rd2, %rd10;
	ld.global.f32 	%f43, [%rd11];
	fma.rn.f32 	%f44, %f43, %f41, %f97;
	mul.wide.u32 	%rd12, %r98, 4;
	add.s64 	%rd13, %rd2, %rd12;
	ld.global.f32 	%f45, [%rd13];
	fma.rn.f32 	%f46, %f45, %f41, %f98;
	mul.wide.u32 	%rd14, %r97, 4;
	add.s64 	%rd15, %rd2, %rd14;
	ld.global.f32 	%f47, [%rd15];
	fma.rn.f32 	%f48, %f47, %f41, %f99;
	add.s64 	%rd17, %rd7, %rd16;
	ld.global.f32 	%f49, [%rd17];
	ld.global.f32 	%f50, [%rd9+4];
	fma.rn.f32 	%f51, %f49, %f50, %f42;
	mul.wide.u32 	%rd18, %r104, 4;
	add.s64 	%rd19, %rd2, %rd18;
	ld.global.f32 	%f52, [%rd19];
	fma.rn.f32 	%f53, %f52, %f50, %f44;
	mul.wide.u32 	%rd20, %r105, 4;
	add.s64 	%rd21, %rd2, %rd20;
	ld.global.f32 	%f54, [%rd21];
	fma.rn.f32 	%f55, %f54, %f50, %f46;
	mul.wide.u32 	%rd22, %r96, 4;
	add.s64 	%rd23, %rd2, %rd22;
	ld.global.f32 	%f56, [%rd23];
	fma.rn.f32 	%f57, %f56, %f50, %f48;
	add.s64 	%rd24, %rd17, %rd16;
	ld.global.f32 	%f58, [%rd24];
	ld.global.f32 	%f59, [%rd9+8];
	fma.rn.f32 	%f60, %f58, %f59, %f51;
	mul.wide.u32 	%rd25, %r102, 4;
	add.s64 	%rd26, %rd2, %rd25;
	ld.global.f32 	%f61, [%rd26];
	fma.rn.f32 	%f62, %f61, %f59, %f53;
	mul.wide.u32 	%rd27, %r103, 4;
	add.s64 	%rd28, %rd2, %rd27;
	ld.global.f32 	%f63, [%rd28];
	fma.rn.f32 	%f64, %f63, %f59, %f55;
	mul.wide.u32 	%rd29, %r95, 4;
	add.s64 	%rd30, %rd2, %rd29;
	ld.global.f32 	%f65, [%rd30];
	fma.rn.f32 	%f66, %f65, %f59, %f57;
	add.s64 	%rd31, %rd24, %rd16;
	ld.global.f32 	%f67, [%rd31];
	ld.global.f32 	%f68, [%rd9+12];
	fma.rn.f32 	%f96, %f67, %f68, %f60;
	mul.wide.u32 	%rd32, %r100, 4;
	add.s64 	%rd33, %rd2, %rd32;
	ld.global.f32 	%f69, [%rd33];
	fma.rn.f32 	%f97, %f69, %f68, %f62;
	mul.wide.u32 	%rd34, %r101, 4;
	add.s64 	%rd35, %rd2, %rd34;
	ld.global.f32 	%f70, [%rd35];
	fma.rn.f32 	%f98, %f70, %f68, %f64;
	mul.wide.u32 	%rd36, %r94, 4;
	add.s64 	%rd37, %rd2, %rd36;
	ld.global.f32 	%f71, [%rd37];
	fma.rn.f32 	%f99, %f71, %f68, %f66;
	add.s32 	%r107, %r107, 4;
	add.s32 	%r106, %r106, 4;
	shl.b32 	%r71, %r55, 2;
	add.s32 	%r105, %r105, %r71;
	add.s32 	%r104, %r104, %r71;
	add.s32 	%r103, %r103, %r71;
	add.s32 	%r102, %r102, %r71;
	add.s32 	%r101, %r101, %r71;
	add.s32 	%r100, %r100, %r71;
	add.s32 	%r99, %r99, %r71;
	add.s32 	%r98, %r98, %r71;
	add.s32 	%r97, %r97, %r71;
	add.s32 	%r96, %r96, %r71;
	add.s32 	%r95, %r95, %r71;
	add.s32 	%r94, %r94, %r71;
	add.s32 	%r93, %r93, %r71;
	setp.ne.s32 	%p3, %r107, 0;
	@%p3 bra 	$L__BB0_3;
$L__BB0_4:
	setp.eq.s32 	%p4, %r7, 0;
	@%p4 bra 	$L__BB0_9;
	setp.eq.s32 	%p5, %r7, 1;
	@%p5 bra 	$L__BB0_7;
	mad.lo.s32 	%r72, %r109, %r55, %r4;
	mul.wide.s32 	%rd38, %r72, 4;
	add.s64 	%rd39, %rd2, %rd38;
	ld.global.f32 	%f73, [%rd39];
	add.s32 	%r73, %r109, %r6;
	mul.wide.s32 	%rd40, %r73, 4;
	add.s64 	%rd41, %rd1, %rd40;
	ld.global.f32 	%f74, [%rd41];
	fma.rn.f32 	%f75, %f73, %f74, %f96;
	add.s32 	%r74, %r72, %r2;
	mul.wide.u32 	%rd42, %r74, 4;
	add.s64 	%rd43, %rd2, %rd42;
	ld.global.f32 	%f76, [%rd43];
	fma.rn.f32 	%f77, %f76, %f74, %f97;
	add.s32 	%r75, %r74, %r2;
	mul.wide.u32 	%rd44, %r75, 4;
	add.s64 	%rd45, %rd2, %rd44;
	ld.global.f32 	%f78, [%rd45];
	fma.rn.f32 	%f79, %f78, %f74, %f98;
	add.s32 	%r76, %r75, %r2;
	mul.wide.u32 	%rd46, %r76, 4;
	add.s64 	%rd47, %rd2, %rd46;
	ld.global.f32 	%f80, [%rd47];
	fma.rn.f32 	%f81, %f80, %f74, %f99;
	mul.wide.s32 	%rd48, %r55, 4;
	add.s64 	%rd49, %rd39, %rd48;
	ld.global.f32 	%f82, [%rd49];
	ld.global.f32 	%f83, [%rd41+4];
	fma.rn.f32 	%f96, %f82, %f83, %f75;
	add.s32 	%r77, %r74, %r55;
	mul.wide.u32 	%rd50, %r77, 4;
	add.s64 	%rd51, %rd2, %rd50;
	ld.global.f32 	%f84, [%rd51];
	fma.rn.f32 	%f97, %f84, %f83, %f77;
	add.s32 	%r78, %r77, %r2;
	mul.wide.u32 	%rd52, %r78, 4;
	add.s64 	%rd53, %rd2, %rd52;
	ld.global.f32 	%f85, [%rd53];
	fma.rn.f32 	%f98, %f85, %f83, %f79;
	add.s32 	%r79, %r76, %r55;
	mul.wide.u32 	%rd54, %r79, 4;
	add.s64 	%rd55, %rd2, %rd54;
	ld.global.f32 	%f86, [%rd55];
	fma.rn.f32 	%f99, %f86, %f83, %f81;
	add.s32 	%r109, %r109, 2;
$L__BB0_7:
	and.b32  	%r80, %r55, 1;
	setp.eq.b32 	%p6, %r80, 1;
	not.pred 	%p7, %p6;
	@%p7 bra 	$L__BB0_9;
	mad.lo.s32 	%r81, %r109, %r55, %r4;
	mul.wide.s32 	%rd56, %r81, 4;
	add.s64 	%rd57, %rd2, %rd56;
	ld.global.f32 	%f87, [%rd57];
	add.s32 	%r82, %r109, %r6;
	mul.wide.s32 	%rd58, %r82, 4;
	add.s64 	%rd59, %rd1, %rd58;
	ld.global.f32 	%f88, [%rd59];
	fma.rn.f32 	%f96, %f87, %f88, %f96;
	add.s32 	%r83, %r81, %r2;
	mul.wide.u32 	%rd60, %r83, 4;
	add.s64 	%rd61, %rd2, %rd60;
	ld.global.f32 	%f89, [%rd61];
	fma.rn.f32 	%f97, %f89, %f88, %f97;
	add.s32 	%r84, %r83, %r2;
	mul.wide.u32 	%rd62, %r84, 4;
	add.s64 	%rd63, %rd2, %rd62;
	ld.global.f32 	%f90, [%rd63];
	fma.rn.f32 	%f98, %f90, %f88, %f98;
	add.s32 	%r85, %r84, %r2;
	mul.wide.u32 	%rd64, %r85, 4;
	add.s64 	%rd65, %rd2, %rd64;
	ld.global.f32 	%f91, [%rd65];
	fma.rn.f32 	%f99, %f91, %f88, %f99;
$L__BB0_9:
	ld.param.u64 	%rd75, [_Z7mmtt_i4PKfS0_Pfi_param_2];
	add.s32 	%r86, %r4, %r2;
	add.s32 	%r87, %r86, %r2;
	cvta.to.global.u64 	%rd66, %rd75;
	mad.lo.s32 	%r88, %r55, %r4, %r5;
	mul.wide.s32 	%rd67, %r88, 4;
	add.s64 	%rd68, %rd66, %rd67;
	st.global.f32 	[%rd68], %f96;
	mad.lo.s32 	%r89, %r55, %r86, %r5;
	mul.wide.u32 	%rd69, %r89, 4;
	add.s64 	%rd70, %rd66, %rd69;
	st.global.f32 	[%rd70], %f97;
	mad.lo.s32 	%r90, %r87, %r55, %r5;
	mul.wide.u32 	%rd71, %r90, 4;
	add.s64 	%rd72, %rd66, %rd71;
	st.global.f32 	[%rd72], %f98;
	add.s32 	%r91, %r87, %r2;
	mad.lo.s32 	%r92, %r91, %r55, %r5;
	mul.wide.u32 	%rd73, %r92, 4;
	add.s64 	%rd74, %rd66, %rd73;
	st.global.f32 	[%rd74], %f99;
$L__BB0_10:
	ret;

}


// ===== COMPILED SASS (sm_100) =====

	.target	sm_100

	.elftype	@"ET_EXEC"


//--------------------- .note.nv.tkinfo           --------------------------
	.section	.note.nv.tkinfo,"",@"SHT_NOTE"
	.sectionflags	@"SHF_NOTE_NV_TKINFO"
	.tkinfo
        /*0018*/ 	.word	0x00000002
        /*0030*/ 	.string	""
        /*0030*/ 	.string	"ptxas"
        /*0030*/ 	.string	"Cuda compilation tools, release 13.0, V13.0.88"
        /*0030*/ 	.string	"Build cuda_13.0.r13.0/compiler.36424714_0"
        /*0030*/ 	.string	"-arch sm_100 -m 64 "



//--------------------- .note.nv.cuinfo           --------------------------
	.section	.note.nv.cuinfo,"",@"SHT_NOTE"
	.sectionflags	@"SHF_NOTE_NV_CUINFO"
        /*0018*/ 	.short	0x0002
        /*001a*/ 	.short	0x0064
        /*001c*/ 	.short	0x0082
	.zero		2


//--------------------- .nv.info                  --------------------------
	.section	.nv.info,"",@"SHT_CUDA_INFO"
	.align	4


	//----- nvinfo : EIATTR_REGCOUNT
	.align		4
        /*0000*/ 	.byte	0x04, 0x2f
        /*0002*/ 	.short	(.L_1 - .L_0)
	.align		4
.L_0:
        /*0004*/ 	.word	index@(_Z7mmtt_i4PKfS0_Pfi)
        /*0008*/ 	.word	0x00000020


	//----- nvinfo : EIATTR_FRAME_SIZE
	.align		4
.L_1:
        /*000c*/ 	.byte	0x04, 0x11
        /*000e*/ 	.short	(.L_3 - .L_2)
	.align		4
.L_2:
        /*0010*/ 	.word	index@(_Z7mmtt_i4PKfS0_Pfi)
        /*0014*/ 	.word	0x00000000


	//----- nvinfo : EIATTR_MIN_STACK_SIZE
	.align		4
.L_3:
        /*0018*/ 	.byte	0x04, 0x12
        /*001a*/ 	.short	(.L_5 - .L_4)
	.align		4
.L_4:
        /*001c*/ 	.word	index@(_Z7mmtt_i4PKfS0_Pfi)
        /*0020*/ 	.word	0x00000000
.L_5:


//--------------------- .nv.compat                --------------------------
	.section	.nv.compat,"",@"SHT_CUDA_COMPAT_INFO"
	.align	4
        /*0000*/ 	.byte	0x02, 0x09, 0x00, 0x00, 0x02, 0x02, 0x01, 0x00, 0x02, 0x05, 0x05, 0x00, 0x03, 0x07, 0x01, 0x01
        /*0010*/ 	.byte	0x02, 0x03, 0x00, 0x00, 0x02, 0x06, 0x01, 0x00, 0x04, 0x0b, 0x08, 0x00, 0x09, 0x00, 0x00, 0x00
        /*0020*/ 	.byte	0x00, 0x00, 0x00, 0x00


//--------------------- .nv.info._Z7mmtt_i4PKfS0_Pfi --------------------------
	.section	.nv.info._Z7mmtt_i4PKfS0_Pfi,"",@"SHT_CUDA_INFO"
	.sectionflags	@""
	.align	4


	//----- nvinfo : EIATTR_CUDA_API_VERSION
	.align		4
        /*0000*/ 	.byte	0x04, 0x37
        /*0002*/ 	.short	(.L_7 - .L_6)
.L_6:
        /*0004*/ 	.word	0x00000082


	//----- nvinfo : EIATTR_KPARAM_INFO
	.align		4
.L_7:
        /*0008*/ 	.byte	0x04, 0x17
        /*000a*/ 	.short	(.L_9 - .L_8)
.L_8:
        /*000c*/ 	.word	0x00000000
        /*0010*/ 	.short	0x0003
        /*0012*/ 	.short	0x0018
        /*0014*/ 	.byte	0x00, 0xf0, 0x11, 0x00


	//----- nvinfo : EIATTR_KPARAM_INFO
	.align		4
.L_9:
        /*0018*/ 	.byte	0x04, 0x17
        /*001a*/ 	.short	(.L_11 - .L_10)
.L_10:
        /*001c*/ 	.word	0x00000000
        /*0020*/ 	.short	0x0002
        /*0022*/ 	.short	0x0010
        /*0024*/ 	.byte	0x00, 0xf5, 0x21, 0x00


	//----- nvinfo : EIATTR_KPARAM_INFO
	.align		4
.L_11:
        /*0028*/ 	.byte	0x04, 0x17
        /*002a*/ 	.short	(.L_13 - .L_12)
.L_12:
        /*002c*/ 	.word	0x00000000
        /*0030*/ 	.short	0x0001
        /*0032*/ 	.short	0x0008
        /*0034*/ 	.byte	0x00, 0xf5, 0x21, 0x00


	//----- nvinfo : EIATTR_KPARAM_INFO
	.align		4
.L_13:
        /*0038*/ 	.byte	0x04, 0x17
        /*003a*/ 	.short	(.L_15 - .L_14)
.L_14:
        /*003c*/ 	.word	0x00000000
        /*0040*/ 	.short	0x0000
        /*0042*/ 	.short	0x0000
        /*0044*/ 	.byte	0x00, 0xf5, 0x21, 0x00


	//----- nvinfo : EIATTR_SPARSE_MMA_MASK
	.align		4
.L_15:
        /*0048*/ 	.byte	0x03, 0x50
        /*004a*/ 	.short	0x0000


	//----- nvinfo : EIATTR_MAXREG_COUNT
	.align		4
        /*004c*/ 	.byte	0x03, 0x1b
        /*004e*/ 	.short	0x00ff


	//----- nvinfo : EIATTR_MERCURY_ISA_VERSION
	.align		4
        /*0050*/ 	.byte	0x03, 0x5f
        /*0052*/ 	.short	0x0101


	//----- nvinfo : EIATTR_VRC_CTA_INIT_COUNT
	.align		4
        /*0054*/ 	.byte	0x02, 0x4a
	.zero		1
	.zero		1


	//----- nvinfo : EIATTR_EXIT_INSTR_OFFSETS
	.align		4
        /*0058*/ 	.byte	0x04, 0x1c
        /*005a*/ 	.short	(.L_17 - .L_16)


	//   ....[0]....
.L_16:
        /*005c*/ 	.word	0x000000a0


	//   ....[1]....
        /*0060*/ 	.word	0x00000ef0


	//----- nvinfo : EIATTR_CBANK_PARAM_SIZE
	.align		4
.L_17:
        /*0064*/ 	.byte	0x03, 0x19
        /*0066*/ 	.short	0x001c


	//----- nvinfo : EIATTR_PARAM_CBANK
	.align		4
        /*0068*/ 	.byte	0x04, 0x0a
        /*006a*/ 	.short	(.L_19 - .L_18)
	.align		4
.L_18:
        /*006c*/ 	.word	index@(.nv.constant0._Z7mmtt_i4PKfS0_Pfi)
        /*0070*/ 	.short	0x0380
        /*0072*/ 	.short	0x001c


	//----- nvinfo : EIATTR_SW_WAR
	.align		4
.L_19:
        /*0074*/ 	.byte	0x04, 0x36
        /*0076*/ 	.short	(.L_21 - .L_20)
.L_20:
        /*0078*/ 	.word	0x00000008
.L_21:


//--------------------- .nv.callgraph             --------------------------
	.section	.nv.callgraph,"",@"SHT_CUDA_CALLGRAPH"
	.align	4
	.sectionentsize	8
	.align		4
        /*0000*/ 	.word	0x00000000
	.align		4
        /*0004*/ 	.word	0xffffffff
	.align		4
        /*0008*/ 	.word	0x00000000
	.align		4
        /*000c*/ 	.word	0xfffffffe
	.align		4
        /*0010*/ 	.word	0x00000000
	.align		4
        /*0014*/ 	.word	0xfffffffd
	.align		4
        /*0018*/ 	.word	0x00000000
	.align		4
        /*001c*/ 	.word	0xfffffffc


//--------------------- .text._Z7mmtt_i4PKfS0_Pfi --------------------------
	.section	.text._Z7mmtt_i4PKfS0_Pfi,"ax",@progbits
	.align	128
        .global         _Z7mmtt_i4PKfS0_Pfi
        .type           _Z7mmtt_i4PKfS0_Pfi,@function
        .size           _Z7mmtt_i4PKfS0_Pfi,(.L_x_5 - _Z7mmtt_i4PKfS0_Pfi)
        .other          _Z7mmtt_i4PKfS0_Pfi,@"STO_CUDA_ENTRY STV_DEFAULT"
_Z7mmtt_i4PKfS0_Pfi:
.text._Z7mmtt_i4PKfS0_Pfi:
[----:B------:R-:W-:Y:S01]  /*0000*/  LDC R1, c[0x0][0x37c] ;  /* 0x0000df00ff017b82 */ /* 0x000fe20000000800 */
[----:B------:R-:W0:Y:S07]  /*0010*/  S2R R0, SR_CTAID.X ;  /* 0x0000000000007919 */ /* 0x000e2e0000002500 */
[----:B------:R-:W0:Y:S01]  /*0020*/  LDC R5, c[0x0][0x360] ;  /* 0x0000d800ff057b82 */ /* 0x000e220000000800 */
[----:B------:R-:W1:Y:S01]  /*0030*/  LDCU UR5, c[0x0][0x398] ;  /* 0x00007300ff0577ac */ /* 0x000e620008000800 */
[----:B------:R-:W2:Y:S06]  /*0040*/  S2R R6, SR_TID.X ;  /* 0x0000000000067919 */ /* 0x000eac0000002100 */
[----:B------:R-:W3:Y:S01]  /*0050*/  S2UR UR4, SR_CTAID.Y ;  /* 0x00000000000479c3 */ /* 0x000ee20000002600 */
[----:B0-----:R-:W-:-:S05]  /*0060*/  IMAD R3, R0, R5, RZ ;  /* 0x0000000500037224 */ /* 0x001fca00078e02ff */
[----:B--2---:R-:W-:-:S04]  /*0070*/  LEA R3, R3, R6, 0x2 ;  /* 0x0000000603037211 */ /* 0x004fc800078e10ff */
[----:B---3--:R-:W-:-:S04]  /*0080*/  VIMNMX R2, PT, PT, R3, UR4, !PT ;  /* 0x0000000403027c48 */ /* 0x008fc8000ffe0100 */
[----:B-1----:R-:W-:-:S13]  /*0090*/  ISETP.GE.AND P0, PT, R2, UR5, PT ;  /* 0x0000000502007c0c */ /* 0x002fda000bf06270 */
[----:B------:R-:W-:Y:S05]  /*00a0*/  @P0 EXIT ;  /* 0x000000000000094d */ /* 0x000fea0003800000 */
[----:B------:R-:W-:Y:S01]  /*00b0*/  MOV R2, UR5 ;  /* 0x0000000500027c02 */ /* 0x000fe20008000f00 */
[----:B------:R-:W0:Y:S01]  /*00c0*/  LDCU.64 UR8, c[0x0][0x358] ;  /* 0x00006b00ff0877ac */ /* 0x000e220008000a00 */
[----:B------:R-:W-:Y:S01]  /*00d0*/  HFMA2 R27, -RZ, RZ, 0, 0 ;  /* 0x00000000ff1b7431 */ /* 0x000fe200000001ff */
[----:B------:R-:W-:Y:S01]  /*00e0*/  MOV R4, RZ ;  /* 0x000000ff00047202 */ /* 0x000fe20000000f00 */
[----:B------:R-:W-:Y:S01]  /*00f0*/  HFMA2 R29, -RZ, RZ, 0, 0 ;  /* 0x00000000ff1d7431 */ /* 0x000fe200000001ff */
[----:B------:R-:W-:Y:S01]  /*0100*/  IADD3 R2, PT, PT, R2, -0x1, RZ ;  /* 0xffffffff02027810 */ /* 0x000fe20007ffe0ff */
[----:B------:R-:W-:Y:S01]  /*0110*/  UIMAD UR4, UR4, UR5, URZ ;  /* 0x00000005040472a4 */ /* 0x000fe2000f8e02ff */
[----:B------:R-:W-:Y:S02]  /*0120*/  IMAD.MOV.U32 R25, RZ, RZ, RZ ;  /* 0x000000ffff197224 */ /* 0x000fe400078e00ff */
[----:B------:R-:W-:Y:S02]  /*0130*/  ISETP.GE.U32.AND P0, PT, R2, 0x3, PT ;  /* 0x000000030200780c */ /* 0x000fe40003f06070 */
[----:B------:R-:W-:-:S11]  /*0140*/  MOV R2, RZ ;  /* 0x000000ff00027202 */ /* 0x000fd60000000f00 */
[----:B0-----:R-:W-:Y:S05]  /*0150*/  @!P0 BRA `(.L_x_0) ;  /* 0x0000000800008947 */ /* 0x001fea0003800000 */
[----:B------:R-:W-:Y:S01]  /*0160*/  SHF.L.U32 R5, R5, 0x2, RZ ;  /* 0x0000000205057819 */ /* 0x000fe200000006ff */
[----:B------:R-:W-:Y:S01]  /*0170*/  IMAD.U32 R8, RZ, RZ, UR5 ;  /* 0x00000005ff087e24 */ /* 0x000fe2000f8e00ff */
[----:B------:R-:W-:Y:S01]  /*0180*/  IADD3 R11, PT, PT, R6, UR5, RZ ;  /* 0x00000005060b7c10 */ /* 0x000fe2000fffe0ff */
[----:B------:R-:W0:Y:S01]  /*0190*/  LDCU.128 UR12, c[0x0][0x380] ;  /* 0x00007000ff0c77ac */ /* 0x000e220008000c00 */
[C---:B------:R-:W-:Y:S01]  /*01a0*/  IADD3 R7, PT, PT, R5.reuse, 0x2, RZ ;  /* 0x0000000205077810 */ /* 0x040fe20007ffe0ff */
[CC--:B------:R-:W-:Y:S01]  /*01b0*/  IMAD R22, R5.reuse, R0.reuse, R0 ;  /* 0x0000000005167224 */ /* 0x0c0fe200078e0200 */
[----:B------:R-:W-:Y:S02]  /*01c0*/  IADD3 R13, PT, PT, R5, 0x3, RZ ;  /* 0x00000003050d7810 */ /* 0x000fe40007ffe0ff */
[----:B------:R-:W-:Y:S01]  /*01d0*/  MOV R23, UR5 ;  /* 0x0000000500177c02 */ /* 0x000fe20008000f00 */
[CCC-:B------:R-:W-:Y:S01]  /*01e0*/  IMAD R9, R7.reuse, R0.reuse, R6.reuse ;  /* 0x0000000007097224 */ /* 0x1c0fe200078e0206 */
[----:B------:R-:W-:Y:S01]  /*01f0*/  MOV R20, UR5 ;  /* 0x0000000500147c02 */ /* 0x000fe20008000f00 */
[--C-:B------:R-:W-:Y:S01]  /*0200*/  IMAD R5, R7, R0, R11.reuse ;  /* 0x0000000007057224 */ /* 0x100fe200078e020b */
[----:B------:R-:W-:Y:S01]  /*0210*/  IADD3 R7, PT, PT, R11, R22, RZ ;  /* 0x000000160b077210 */ /* 0x000fe20007ffe0ff */
[C---:B------:R-:W-:Y:S01]  /*0220*/  IMAD R10, R13.reuse, R0, R11 ;  /* 0x000000000d0a7224 */ /* 0x040fe200078e020b */
[----:B------:R-:W-:Y:S01]  /*0230*/  IADD3 R22, PT, PT, R22, R6, RZ ;  /* 0x0000000616167210 */ /* 0x000fe20007ffe0ff */
[----:B------:R-:W-:Y:S01]  /*0240*/  IMAD R6, R13, R0, R6 ;  /* 0x000000000d067224 */ /* 0x000fe200078e0206 */
[----:B------:R-:W-:Y:S01]  /*0250*/  MOV R21, UR5 ;  /* 0x0000000500157c02 */ /* 0x000fe20008000f00 */
[----:B------:R-:W-:Y:S01]  /*0260*/  IMAD R20, R20, 0x3, R9 ;  /* 0x0000000314147824 */ /* 0x000fe200078e0209 */
[----:B------:R-:W-:-:S02]  /*0270*/  LOP3.LUT R23, R23, 0xfffffffc, RZ, 0xc0, !PT ;  /* 0xfffffffc17177812 */ /* 0x000fc400078ec0ff */
[----:B------:R-:W-:Y:S01]  /*0280*/  MOV R15, UR5 ;  /* 0x00000005000f7c02 */ /* 0x000fe20008000f00 */
[----:B------:R-:W-:Y:S01]  /*0290*/  IMAD R21, R21, 0x3, R22 ;  /* 0x0000000315157824 */ /* 0x000fe200078e0216 */
[----:B------:R-:W-:Y:S01]  /*02a0*/  MOV R13, UR5 ;  /* 0x00000005000d7c02 */ /* 0x000fe20008000f00 */
[----:B------:R-:W-:Y:S01]  /*02b0*/  IMAD.MOV R23, RZ, RZ, -R23 ;  /* 0x000000ffff177224 */ /* 0x000fe200078e0a17 */
[----:B------:R-:W-:Y:S01]  /*02c0*/  MOV R11, UR5 ;  /* 0x00000005000b7c02 */ /* 0x000fe20008000f00 */
[----:B------:R-:W-:Y:S01]  /*02d0*/  IMAD R12, R15, 0x3, R6 ;  /* 0x000000030f0c7824 */ /* 0x000fe200078e0206 */
[----:B------:R-:W-:Y:S02]  /*02e0*/  MOV R27, RZ ;  /* 0x000000ff001b7202 */ /* 0x000fe40000000f00 */
[----:B------:R-:W-:Y:S02]  /*02f0*/  MOV R2, R3 ;  /* 0x0000000300027202 */ /* 0x000fe40000000f00 */
[----:B------:R-:W-:-:S02]  /*0300*/  LEA R8, R8, R9, 0x1 ;  /* 0x0000000908087211 */ /* 0x000fc400078e08ff */
[----:B------:R-:W-:Y:S02]  /*0310*/  LEA R13, R13, R22, 0x1 ;  /* 0x000000160d0d7211 */ /* 0x000fe400078e08ff */
[----:B0-----:R-:W-:-:S07]  /*0320*/  LEA R11, R11, R6, 0x1 ;  /* 0x000000060b0b7211 */ /* 0x001fce00078e08ff */
.L_x_1:
[----:B------:R-:W-:Y:S01]  /*0330*/  MOV R18, 0x4 ;  /* 0x0000000400127802 */ /* 0x000fe20000000f00 */
[----:B------:R-:W-:Y:S01]  /*0340*/  HFMA2 R17, -RZ, RZ, 0, 2.384185791015625e-07 ;  /* 0x00000004ff117431 */ /* 0x000fe200000001ff */
[----:B------:R-:W-:-:S03]  /*0350*/  UIMAD.WIDE UR6, UR4, 0x4, UR14 ;  /* 0x00000004040678a5 */ /* 0x000fc6000f8e020e */
[----:B------:R-:W-:-:S04]  /*0360*/  IMAD.WIDE.U32 R18, R9, R18, UR12 ;  /* 0x0000000c09127e25 */ /* 0x000fc8000f8e0012 */
[----:B------:R-:W-:Y:S01]  /*0370*/  IMAD.MOV.U32 R15, RZ, RZ, 0x4 ;  /* 0x00000004ff0f7424 */ /* 0x000fe200078e00ff */
[----:B------:R0:W2:Y:S01]  /*0380*/  LDG.E R26, desc[UR8][R18.64] ;  /* 0x00000008121a7981 */ /* 0x0000a2000c1e1900 */
[----:B------:R-:W-:-:S04]  /*0390*/  IMAD.WIDE.U32 R16, R22, R17, UR12 ;  /* 0x0000000c16107e25 */ /* 0x000fc8000f8e0011 */
[----:B------:R-:W-:Y:S01]  /*03a0*/  IMAD.WIDE.U32 R14, R6, R15, UR12 ;  /* 0x0000000c060e7e25 */ /* 0x000fe2000f8e000f */
[----:B------:R1:W3:Y:S03]  /*03b0*/  LDG.E R24, desc[UR8][R16.64] ;  /* 0x0000000810187981 */ /* 0x0002e6000c1e1900 */
[----:B0-----:R-:W-:Y:S01]  /*03c0*/  HFMA2 R18, -RZ, RZ, 0, 2.384185791015625e-07 ;  /* 0x00000004ff127431 */ /* 0x001fe200000001ff */
[----:B------:R0:W4:Y:S01]  /*03d0*/  LDG.E R19, desc[UR8][R14.64] ;  /* 0x000000080e137981 */ /* 0x000122000c1e1900 */
[----:B-1----:R-:W-:Y:S02]  /*03e0*/  MOV R16, UR6 ;  /* 0x0000000600107c02 */ /* 0x002fe40008000f00 */
[----:B------:R-:W-:Y:S01]  /*03f0*/  MOV R17, UR7 ;  /* 0x0000000700117c02 */ /* 0x000fe20008000f00 */
[----:B0-----:R-:W-:-:S04]  /*0400*/  IMAD.WIDE R14, R2, R18, UR12 ;  /* 0x0000000c020e7e25 */ /* 0x001fc8000f8e0212 */
[----:B------:R-:W3:Y:S04]  /*0410*/  LDG.E R28, desc[UR8][R16.64] ;  /* 0x00000008101c7981 */ /* 0x000ee8000c1e1900 */
[----:B------:R-:W5:Y:S01]  /*0420*/  LDG.E R18, desc[UR8][R14.64] ;  /* 0x000000080e127981 */ /* 0x000f62000c1e1900 */
[C---:B---3--:R-:W-:Y:S01]  /*0430*/  FFMA R4, R28.reuse, R24, R4 ;  /* 0x000000181c047223 */ /* 0x048fe20000000004 */
[----:B--2---:R-:W-:Y:S01]  /*0440*/  FFMA R24, R28, R26, R29 ;  /* 0x0000001a1c187223 */ /* 0x004fe2000000001d */
[----:B------:R-:W-:Y:S01]  /*0450*/  MOV R29, 0x4 ;  /* 0x00000004001d7802 */ /* 0x000fe20000000f00 */
[----:B-----5:R-:W-:Y:S01]  /*0460*/  FFMA R18, R18, R28, R25 ;  /* 0x0000001c12127223 */ /* 0x020fe20000000019 */
[----:B------:R-:W-:Y:S02]  /*0470*/  HFMA2 R25, -RZ, RZ, 0, 2.384185791015625e-07 ;  /* 0x00000004ff197431 */ /* 0x000fe400000001ff */
[----:B----4-:R-:W-:Y:S01]  /*0480*/  FFMA R26, R28, R19, R27 ;  /* 0x000000131c1a7223 */ /* 0x010fe2000000001b */
[----:B------:R-:W-:Y:S01]  /*0490*/  IMAD.WIDE.U32 R16, R7, R29, UR12 ;  /* 0x0000000c07107e25 */ /* 0x000fe2000f8e001d */
[----:B------:R-:W-:-:S02]  /*04a0*/  MOV R28, UR6 ;  /* 0x00000006001c7c02 */ /* 0x000fc40008000f00 */
[----:B------:R-:W-:-:S03]  /*04b0*/  MOV R29, UR7 ;  /* 0x00000007001d7c02 */ /* 0x000fc60008000f00 */
[----:B------:R-:W2:Y:S04]  /*04c0*/  LDG.E R16, desc[UR8][R16.64] ;  /* 0x0000000810107981 */ /* 0x000ea8000c1e1900 */
[----:B------:R0:W2:Y:S02]  /*04d0*/  LDG.E R19, desc[UR8][R28.64+0x4] ;  /* 0x000004081c137981 */ /* 0x0000a4000c1e1900 */
[----:B0-----:R-:W-:-:S05]  /*04e0*/  IMAD.WIDE.U32 R28, R5, R25, UR12 ;  /* 0x0000000c051c7e25 */ /* 0x001fca000f8e0019 */
[----:B------:R-:W3:Y:S01]  /*04f0*/  LDG.E R25, desc[UR8][R28.64] ;  /* 0x000000081c197981 */ /* 0x000ee2000c1e1900 */
[----:B------:R-:W-:-:S05]  /*0500*/  MOV R27, UR5 ;  /* 0x00000005001b7c02 */ /* 0x000fca0008000f00 */
[----:B------:R-:W-:Y:S01]  /*0510*/  IMAD.WIDE R14, R27, 0x4, R14 ;  /* 0x000000041b0e7825 */ /* 0x000fe200078e020e */
[----:B------:R-:W-:-:S03]  /*0520*/  MOV R27, 0x4 ;  /* 0x00000004001b7802 */ /* 0x000fc60000000f00 */
[----:B--2---:R-:W-:Y:S02]  /*0530*/  FFMA R4, R19, R16, R4 ;  /* 0x0000001013047223 */ /* 0x004fe40000000004 */
[----:B------:R-:W-:-:S05]  /*0540*/  IMAD.WIDE.U32 R16, R10, R27, UR12 ;  /* 0x0000000c0a107e25 */ /* 0x000fca000f8e001b */
[----:B------:R0:W2:Y:S01]  /*0550*/  LDG.E R27, desc[UR8][R16.64] ;  /* 0x00000008101b7981 */ /* 0x0000a2000c1e1900 */
[----:B---3--:R-:W-:-:S03]  /*0560*/  FFMA R24, R19, R25, R24 ;  /* 0x0000001913187223 */ /* 0x008fc60000000018 */
[----:B------:R-:W3:Y:S01]  /*0570*/  LDG.E R25, desc[UR8][R14.64] ;  /* 0x000000080e197981 */ /* 0x000ee2000c1e1900 */
[----:B0-----:R-:W-:Y:S01]  /*0580*/  IMAD.MOV.U32 R16, RZ, RZ, 0x4 ;  /* 0x00000004ff107424 */ /* 0x001fe200078e00ff */
[----:B------:R-:W-:-:S03]  /*0590*/  MOV R29, UR7 ;  /* 0x00000007001d7c02 */ /* 0x000fc60008000f00 */
[----:B------:R-:W-:Y:S01]  /*05a0*/  IMAD.WIDE.U32 R16, R13, R16, UR12 ;  /* 0x0000000c0d107e25 */ /* 0x000fe2000f8e0010 */
[----:B------:R-:W-:-:S05]  /*05b0*/  MOV R28, UR6 ;  /* 0x00000006001c7c02 */ /* 0x000fca0008000f00 */
[----:B------:R-:W4:Y:S01]  /*05c0*/  LDG.E R29, desc[UR8][R28.64+0x8] ;  /* 0x000008081c1d7981 */ /* 0x000f22000c1e1900 */
[----:B--2---:R-:W-:-:S03]  /*05d0*/  FFMA R26, R19, R27, R26 ;  /* 0x0000001b131a7223 */ /* 0x004fc6000000001a */
[----:B------:R0:W4:Y:S01]  /*05e0*/  LDG.E R27, desc[UR8][R16.64] ;  /* 0x00000008101b7981 */ /* 0x000122000c1e1900 */
[----:B---3--:R-:W-:Y:S01]  /*05f0*/  FFMA R25, R25, R19, R18 ;  /* 0x0000001319197223 */ /* 0x008fe20000000012 */
[----:B------:R-:W-:Y:S01]  /*0600*/  HFMA2 R19, -RZ, RZ, 0, 2.384185791015625e-07 ;  /* 0x00000004ff137431 */ /* 0x000fe200000001ff */
[----:B0-----:R-:W-:Y:S02]  /*0610*/  MOV R17, UR5 ;  /* 0x0000000500117c02 */ /* 0x001fe40008000f00 */
[----:B------:R-:W-:-:S03]  /*0620*/  MOV R16, 0x4 ;  /* 0x0000000400107802 */ /* 0x000fc60000000f00 */
[----:B------:R-:W-:-:S04]  /*0630*/  IMAD.WIDE R14, R17, 0x4, R14 ;  /* 0x00000004110e7825 */ /* 0x000fc800078e020e */
[----:B------:R-:W-:Y:S01]  /*0640*/  IMAD.WIDE.U32 R16, R11, R16, UR12 ;  /* 0x0000000c0b107e25 */ /* 0x000fe2000f8e0010 */
[----:B------:R-:W2:Y:S03]  /*0650*/  LDG.E R28, desc[UR8][R14.64] ;  /* 0x000000080e1c7981 */ /* 0x000ea6000c1e1900 */
[----:B------:R-:W-:Y:S02]  /*0660*/  IMAD.WIDE.U32 R18, R8, R19, UR12 ;  /* 0x0000000c08127e25 */ /* 0x000fe4000f8e0013 */
[----:B------:R0:W3:Y:S04]  /*0670*/  LDG.E R16, desc[UR8][R16.64] ;  /* 0x0000000810107981 */ /* 0x0000e8000c1e1900 */
[----:B------:R1:W5:Y:S01]  /*0680*/  LDG.E R19, desc[UR8][R18.64] ;  /* 0x0000000812137981 */ /* 0x000362000c1e1900 */
[----:B0-----:R-:W-:-:S02]  /*0690*/  MOV R17, 0x4 ;  /* 0x0000000400117802 */ /* 0x001fc40000000f00 */
[----:B-1----:R-:W-:Y:S01]  /*06a0*/  MOV R18, UR6 ;  /* 0x0000000600127c02 */ /* 0x002fe20008000f00 */
[----:B----4-:R-:W-:Y:S01]  /*06b0*/  FFMA R4, R29, R27, R4 ;  /* 0x0000001b1d047223 */ /* 0x010fe20000000004 */
[----:B------:R-:W-:-:S05]  /*06c0*/  MOV R27, UR5 ;  /* 0x00000005001b7c02 */ /* 0x000fca0008000f00 */
[----:B------:R-:W-:-:S05]  /*06d0*/  IMAD.WIDE R14, R27, 0x4, R14 ;  /* 0x000000041b0e7825 */ /* 0x000fca00078e020e */
[----:B------:R0:W4:Y:S02]  /*06e0*/  LDG.E R27, desc[UR8][R14.64] ;  /* 0x000000080e1b7981 */ /* 0x000124000c1e1900 */
[----:B0-----:R-:W-:Y:S02]  /*06f0*/  HFMA2 R15, -RZ, RZ, 0, 2.384185791015625e-07 ;  /* 0x00000004ff0f7431 */ /* 0x001fe400000001ff */
[C---:B---3--:R-:W-:Y:S01]  /*0700*/  FFMA R26, R29.reuse, R16, R26 ;  /* 0x000000101d1a7223 */ /* 0x048fe2000000001a */
[----:B------:R-:W-:Y:S02]  /*0710*/  HFMA2 R16, -RZ, RZ, 0, 2.384185791015625e-07 ;  /* 0x00000004ff107431 */ /* 0x000fe400000001ff */
[----:B-----5:R-:W-:Y:S01]  /*0720*/  FFMA R24, R29, R19, R24 ;  /* 0x000000131d187223 */ /* 0x020fe20000000018 */
[----:B------:R-:W-:Y:S02]  /*0730*/  IMAD.U32 R19, RZ, RZ, UR7 ;  /* 0x00000007ff137e24 */ /* 0x000fe4000f8e00ff */
[----:B--2---:R-:W-:Y:S01]  /*0740*/  FFMA R25, R28, R29, R25 ;  /* 0x0000001d1c197223 */ /* 0x004fe20000000019 */
[----:B------:R-:W-:-:S03]  /*0750*/  IMAD.WIDE.U32 R14, R12, R15, UR12 ;  /* 0x0000000c0c0e7e25 */ /* 0x000fc6000f8e000f */
[----:B------:R0:W4:Y:S01]  /*0760*/  LDG.E R19, desc[UR8][R18.64+0xc] ;  /* 0x00000c0812137981 */ /* 0x000122000c1e1900 */
[----:B------:R-:W-:-:S03]  /*0770*/  IMAD.WIDE.U32 R28, R21, R16, UR12 ;  /* 0x0000000c151c7e25 */ /* 0x000fc6000f8e0010 */
[----:B------:R1:W2:Y:S01]  /*0780*/  LDG.E R15, desc[UR8][R14.64] ;  /* 0x000000080e0f7981 */ /* 0x0002a2000c1e1900 */
[----:B------:R-:W-:-:S03]  /*0790*/  IMAD.WIDE.U32 R16, R20, R17, UR12 ;  /* 0x0000000c14107e25 */ /* 0x000fc6000f8e0011 */
[----:B------:R-:W3:Y:S04]  /*07a0*/  LDG.E R28, desc[UR8][R28.64] ;  /* 0x000000081c1c7981 */ /* 0x000ee8000c1e1900 */
[----:B------:R-:W5:Y:S01]  /*07b0*/  LDG.E R17, desc[UR8][R16.64] ;  /* 0x0000000810117981 */ /* 0x000f62000c1e1900 */
[----:B------:R-:W-:-:S04]  /*07c0*/  IADD3 R23, PT, PT, R23, 0x4, RZ ;  /* 0x0000000417177810 */ /* 0x000fc80007ffe0ff */
[----:B------:R-:W-:Y:S01]  /*07d0*/  ISETP.NE.AND P0, PT, R23, RZ, PT ;  /* 0x000000ff1700720c */ /* 0x000fe20003f05270 */
[----:B------:R-:W-:Y:S01]  /*07e0*/  UIADD3 UR4, UPT, UPT, UR4, 0x4, URZ ;  /* 0x0000000404047890 */ /* 0x000fe2000fffe0ff */
[----:B0-----:R-:W-:Y:S02]  /*07f0*/  MOV R18, UR5 ;  /* 0x0000000500127c02 */ /* 0x001fe40008000f00 */
[----:B-1----:R-:W-:Y:S02]  /*0800*/  MOV R14, UR5 ;  /* 0x00000005000e7c02 */ /* 0x002fe40008000f00 */
[C---:B------:R-:W-:Y:S02]  /*0810*/  LEA R5, R18.reuse, R5, 0x2 ;  /* 0x0000000512057211 */ /* 0x040fe400078e10ff */
[C---:B------:R-:W-:Y:S02]  /*0820*/  LEA R7, R18.reuse, R7, 0x2 ;  /* 0x0000000712077211 */ /* 0x040fe400078e10ff */
[----:B------:R-:W-:-:S02]  /*0830*/  LEA R13, R18, R13, 0x2 ;  /* 0x0000000d120d7211 */ /* 0x000fc400078e10ff */
[C---:B------:R-:W-:Y:S02]  /*0840*/  LEA R21, R14.reuse, R21, 0x2 ;  /* 0x000000150e157211 */ /* 0x040fe400078e10ff */
[C---:B------:R-:W-:Y:S02]  /*0850*/  LEA R9, R14.reuse, R9, 0x2 ;  /* 0x000000090e097211 */ /* 0x040fe400078e10ff */
[----:B------:R-:W-:Y:S01]  /*0860*/  LEA R11, R14, R11, 0x2 ;  /* 0x0000000b0e0b7211 */ /* 0x000fe200078e10ff */
[----:B----4-:R-:W-:Y:S01]  /*0870*/  FFMA R25, R27, R19, R25 ;  /* 0x000000131b197223 */ /* 0x010fe20000000019 */
[----:B------:R-:W-:-:S04]  /*0880*/  MOV R27, UR5 ;  /* 0x00000005001b7c02 */ /* 0x000fc80008000f00 */
[C---:B------:R-:W-:Y:S01]  /*0890*/  LEA R20, R27.reuse, R20, 0x2 ;  /* 0x000000141b147211 */ /* 0x040fe200078e10ff */
[C---:B------:R-:W-:Y:S01]  /*08a0*/  IMAD R8, R27.reuse, 0x4, R8 ;  /* 0x000000041b087824 */ /* 0x040fe200078e0208 */
[C---:B------:R-:W-:Y:S01]  /*08b0*/  LEA R22, R27.reuse, R22, 0x2 ;  /* 0x000000161b167211 */ /* 0x040fe200078e10ff */
[C---:B------:R-:W-:Y:S01]  /*08c0*/  IMAD R10, R27.reuse, 0x4, R10 ;  /* 0x000000041b0a7824 */ /* 0x040fe200078e020a */
[----:B------:R-:W-:Y:S01]  /*08d0*/  LEA R6, R27, R6, 0x2 ;  /* 0x000000061b067211 */ /* 0x000fe200078e10ff */
[----:B---3--:R-:W-:Y:S01]  /*08e0*/  FFMA R4, R19, R28, R4 ;  /* 0x0000001c13047223 */ /* 0x008fe20000000004 */
[----:B------:R-:W-:Y:S01]  /*08f0*/  LEA R12, R27, R12, 0x2 ;  /* 0x0000000c1b0c7211 */ /* 0x000fe200078e10ff */
[----:B-----5:R-:W-:Y:S01]  /*0900*/  FFMA R29, R19, R17, R24 ;  /* 0x00000011131d7223 */ /* 0x020fe20000000018 */
[----:B------:R-:W-:Y:S01]  /*0910*/  LEA R2, R27, R2, 0x2 ;  /* 0x000000021b027211 */ /* 0x000fe200078e10ff */
[----:B--2---:R-:W-:Y:S01]  /*0920*/  FFMA R27, R19, R15, R26 ;  /* 0x0000000f131b7223 */ /* 0x004fe2000000001a */
[----:B------:R-:W-:Y:S06]  /*0930*/  @P0 BRA `(.L_x_1) ;  /* 0xfffffff8007c0947 */ /* 0x000fec000383ffff */
[----:B------:R-:W-:-:S04]  /*0940*/  MOV R2, UR5 ;  /* 0x0000000500027c02 */ /* 0x000fc80008000f00 */
[----:B------:R-:W-:-:S07]  /*0950*/  LOP3.LUT R2, R2, 0xfffffffc, RZ, 0xc0, !PT ;  /* 0xfffffffc02027812 */ /* 0x000fce00078ec0ff */
.L_x_0:
[----:B------:R-:W-:-:S04]  /*0960*/  MOV R6, UR5 ;  /* 0x0000000500067c02 */ /* 0x000fc80008000f00 */
[----:B------:R-:W-:-:S04]  /*0970*/  LOP3.LUT R6, R6, 0x3, RZ, 0xc0, !PT ;  /* 0x0000000306067812 */ /* 0x000fc800078ec0ff */
[----:B------:R-:W-:-:S13]  /*0980*/  ISETP.NE.AND P0, PT, R6, RZ, PT ;  /* 0x000000ff0600720c */ /* 0x000fda0003f05270 */
[----:B------:R-:W-:Y:S05]  /*0990*/  @!P0 BRA `(.L_x_2) ;  /* 0x0000000400108947 */ /* 0x000fea0003800000 */
[----:B------:R-:W0:Y:S01]  /*09a0*/  S2R R7, SR_CTAID.Y ;  /* 0x0000000000077919 */ /* 0x000e220000002600 */
[----:B------:R-:W-:Y:S02]  /*09b0*/  ISETP.NE.AND P0, PT, R6, 0x1, PT ;  /* 0x000000010600780c */ /* 0x000fe40003f05270 */
[----:B------:R-:W-:-:S04]  /*09c0*/  MOV R5, UR5 ;  /* 0x0000000500057c02 */ /* 0x000fc80008000f00 */
[----:B------:R-:W-:-:S04]  /*09d0*/  LOP3.LUT R5, R5, 0x1, RZ, 0xc0, !PT ;  /* 0x0000000105057812 */ /* 0x000fc800078ec0ff */
[----:B------:R-:W-:Y:S01]  /*09e0*/  ISETP.NE.U32.AND P1, PT, R5, 0x1, PT ;  /* 0x000000010500780c */ /* 0x000fe20003f25070 */
[----:B0-----:R-:W-:Y:S02]  /*09f0*/  IMAD R5, R7, UR5, RZ ;  /* 0x0000000507057c24 */ /* 0x001fe4000f8e02ff */
[----:B------:R-:W-:Y:S10]  /*0a00*/  @!P0 BRA `(.L_x_3) ;  /* 0x00000000009c8947 */ /* 0x000ff40003800000 */
[----:B------:R-:W0:Y:S01]  /*0a10*/  LDC.64 R10, c[0x0][0x388] ;  /* 0x0000e200ff0a7b82 */ /* 0x000e220000000a00 */
[----:B------:R-:W-:Y:S02]  /*0a20*/  IMAD R13, R2, UR5, R3 ;  /* 0x00000005020d7c24 */ /* 0x000fe4000f8e0203 */
[----:B------:R-:W-:-:S03]  /*0a30*/  IMAD.IADD R7, R5, 0x1, R2 ;  /* 0x0000000105077824 */ /* 0x000fc600078e0202 */
[-C--:B------:R-:W-:Y:S02]  /*0a40*/  IADD3 R15, PT, PT, R13, R0.reuse, RZ ;  /* 0x000000000d0f7210 */ /* 0x080fe40007ffe0ff */
[----:B------:R-:W1:Y:S02]  /*0a50*/  LDC.64 R8, c[0x0][0x380] ;  /* 0x0000e000ff087b82 */ /* 0x000e640000000a00 */
[C---:B------:R-:W-:Y:S02]  /*0a60*/  IADD3 R17, PT, PT, R15.reuse, R0, RZ ;  /* 0x000000000f117210 */ /* 0x040fe40007ffe0ff */
[----:B------:R-:W-:-:S04]  /*0a70*/  IADD3 R23, PT, PT, R15, UR5, RZ ;  /* 0x000000050f177c10 */ /* 0x000fc8000fffe0ff */
[----:B------:R-:W-:Y:S01]  /*0a80*/  IADD3 R14, PT, PT, R23, R0, RZ ;  /* 0x00000000170e7210 */ /* 0x000fe20007ffe0ff */
[----:B0-----:R-:W-:Y:S01]  /*0a90*/  IMAD.WIDE R10, R7, 0x4, R10 ;  /* 0x00000004070a7825 */ /* 0x001fe200078e020a */
[----:B------:R-:W-:-:S04]  /*0aa0*/  MOV R7, UR5 ;  /* 0x0000000500077c02 */ /* 0x000fc80008000f00 */
[----:B------:R-:W2:Y:S01]  /*0ab0*/  LDG.E R21, desc[UR8][R10.64] ;  /* 0x000000080a157981 */ /* 0x000ea2000c1e1900 */
[--C-:B-1----:R-:W-:Y:S01]  /*0ac0*/  IMAD.WIDE.U32 R18, R15, 0x4, R8.reuse ;  /* 0x000000040f127825 */ /* 0x102fe200078e0008 */
[----:B------:R-:W-:Y:S02]  /*0ad0*/  IADD3 R15, PT, PT, R17, R0, RZ ;  /* 0x00000000110f7210 */ /* 0x000fe40007ffe0ff */
[----:B------:R0:W3:Y:S01]  /*0ae0*/  LDG.E R20, desc[UR8][R10.64+0x4] ;  /* 0x000004080a147981 */ /* 0x0000e2000c1e1900 */
[--C-:B------:R-:W-:Y:S01]  /*0af0*/  IMAD.WIDE R12, R13, 0x4, R8.reuse ;  /* 0x000000040d0c7825 */ /* 0x100fe200078e0208 */
[----:B------:R-:W-:Y:S02]  /*0b00*/  IADD3 R24, PT, PT, R15, UR5, RZ ;  /* 0x000000050f187c10 */ /* 0x000fe4000fffe0ff */
[----:B------:R-:W2:Y:S01]  /*0b10*/  LDG.E R18, desc[UR8][R18.64] ;  /* 0x0000000812127981 */ /* 0x000ea2000c1e1900 */
[----:B------:R-:W-:-:S03]  /*0b20*/  IMAD.WIDE.U32 R16, R17, 0x4, R8 ;  /* 0x0000000411107825 */ /* 0x000fc600078e0008 */
[----:B------:R1:W4:Y:S01]  /*0b30*/  LDG.E R22, desc[UR8][R12.64] ;  /* 0x000000080c167981 */ /* 0x000322000c1e1900 */
[----:B0-----:R-:W-:-:S03]  /*0b40*/  IMAD.WIDE.U32 R10, R15, 0x4, R8 ;  /* 0x000000040f0a7825 */ /* 0x001fc600078e0008 */
[----:B------:R-:W5:Y:S01]  /*0b50*/  LDG.E R16, desc[UR8][R16.64] ;  /* 0x0000000810107981 */ /* 0x000f62000c1e1900 */
[----:B------:R-:W-:-:S03]  /*0b60*/  IMAD.WIDE R6, R7, 0x4, R12 ;  /* 0x0000000407067825 */ /* 0x000fc600078e020c */
[----:B------:R-:W3:Y:S01]  /*0b70*/  LDG.E R10, desc[UR8][R10.64] ;  /* 0x000000080a0a7981 */ /* 0x000ee2000c1e1900 */
[----:B-1----:R-:W-:-:S03]  /*0b80*/  IMAD.WIDE.U32 R12, R23, 0x4, R8 ;  /* 0x00000004170c7825 */ /* 0x002fc600078e0008 */
[----:B------:R-:W3:Y:S01]  /*0b90*/  LDG.E R6, desc[UR8][R6.64] ;  /* 0x0000000806067981 */ /* 0x000ee2000c1e1900 */
[----:B------:R-:W-:-:S03]  /*0ba0*/  IMAD.WIDE.U32 R14, R14, 0x4, R8 ;  /* 0x000000040e0e7825 */ /* 0x000fc600078e0008 */
[----:B------:R-:W3:Y:S01]  /*0bb0*/  LDG.E R12, desc[UR8][R12.64] ;  /* 0x000000080c0c7981 */ /* 0x000ee2000c1e1900 */
[----:B------:R-:W-:-:S03]  /*0bc0*/  IMAD.WIDE.U32 R8, R24, 0x4, R8 ;  /* 0x0000000418087825 */ /* 0x000fc600078e0008 */
[----:B------:R-:W3:Y:S04]  /*0bd0*/  LDG.E R14, desc[UR8][R14.64] ;  /* 0x000000080e0e7981 */ /* 0x000ee8000c1e1900 */
[----:B------:R-:W3:Y:S01]  /*0be0*/  LDG.E R8, desc[UR8][R8.64] ;  /* 0x0000000808087981 */ /* 0x000ee2000c1e1900 */
[----:B------:R-:W-:Y:S02]  /*0bf0*/  VIADD R2, R2, 0x2 ;  /* 0x0000000202027836 */ /* 0x000fe40000000000 */
[C---:B--2---:R-:W-:Y:S01]  /*0c00*/  FFMA R19, R21.reuse, R18, R4 ;  /* 0x0000001215137223 */ /* 0x044fe20000000004 */
[----:B----4-:R-:W-:Y:S01]  /*0c10*/  FFMA R25, R22, R21, R25 ;  /* 0x0000001516197223 */ /* 0x010fe20000000019 */
[C---:B-----5:R-:W-:Y:S01]  /*0c20*/  FFMA R29, R21.reuse, R16, R29 ;  /* 0x00000010151d7223 */ /* 0x060fe2000000001d */
[----:B---3--:R-:W-:-:S02]  /*0c30*/  FFMA R27, R21, R10, R27 ;  /* 0x0000000a151b7223 */ /* 0x008fc4000000001b */
[----:B------:R-:W-:Y:S01]  /*0c40*/  FFMA R25, R6, R20, R25 ;  /* 0x0000001406197223 */ /* 0x000fe20000000019 */
[C---:B------:R-:W-:Y:S01]  /*0c50*/  FFMA R4, R20.reuse, R12, R19 ;  /* 0x0000000c14047223 */ /* 0x040fe20000000013 */
[C---:B------:R-:W-:Y:S01]  /*0c60*/  FFMA R29, R20.reuse, R14, R29 ;  /* 0x0000000e141d7223 */ /* 0x040fe2000000001d */
[----:B------:R-:W-:-:S07]  /*0c70*/  FFMA R27, R20, R8, R27 ;  /* 0x00000008141b7223 */ /* 0x000fce000000001b */
.L_x_3:
[----:B------:R-:W-:Y:S05]  /*0c80*/  @P1 BRA `(.L_x_2) ;  /* 0x0000000000541947 */ /* 0x000fea0003800000 */
[----:B------:R-:W0:Y:S01]  /*0c90*/  LDC.64 R6, c[0x0][0x380] ;  /* 0x0000e000ff067b82 */ /* 0x000e220000000a00 */
[----:B------:R-:W-:Y:S01]  /*0ca0*/  IMAD R13, R2, UR5, R3 ;  /* 0x00000005020d7c24 */ /* 0x000fe2000f8e0203 */
[----:B------:R-:W-:-:S04]  /*0cb0*/  IADD3 R5, PT, PT, R5, R2, RZ ;  /* 0x0000000205057210 */ /* 0x000fc80007ffe0ff */
[-C--:B------:R-:W-:Y:S02]  /*0cc0*/  IADD3 R15, PT, PT, R13, R0.reuse, RZ ;  /* 0x000000000d0f7210 */ /* 0x080fe40007ffe0ff */
[----:B------:R-:W1:Y:S02]  /*0cd0*/  LDC.64 R10, c[0x0][0x388] ;  /* 0x0000e200ff0a7b82 */ /* 0x000e640000000a00 */
[----:B------:R-:W-:-:S04]  /*0ce0*/  IADD3 R9, PT, PT, R15, R0, RZ ;  /* 0x000000000f097210 */ /* 0x000fc80007ffe0ff */
[----:B------:R-:W-:Y:S01]  /*0cf0*/  IADD3 R17, PT, PT, R9, R0, RZ ;  /* 0x0000000009117210 */ /* 0x000fe20007ffe0ff */
[----:B0-----:R-:W-:-:S04]  /*0d00*/  IMAD.WIDE R12, R13, 0x4, R6 ;  /* 0x000000040d0c7825 */ /* 0x001fc800078e0206 */
[--C-:B------:R-:W-:Y:S02]  /*0d10*/  IMAD.WIDE.U32 R14, R15, 0x4, R6.reuse ;  /* 0x000000040f0e7825 */ /* 0x100fe400078e0006 */
[----:B------:R-:W2:Y:S02]  /*0d20*/  LDG.E R12, desc[UR8][R12.64] ;  /* 0x000000080c0c7981 */ /* 0x000ea4000c1e1900 */
[----:B------:R-:W-:Y:S02]  /*0d30*/  IMAD.WIDE.U32 R8, R9, 0x4, R6 ;  /* 0x0000000409087825 */ /* 0x000fe400078e0006 */
[----:B------:R-:W3:Y:S02]  /*0d40*/  LDG.E R14, desc[UR8][R14.64] ;  /* 0x000000080e0e7981 */ /* 0x000ee4000c1e1900 */
[----:B-1----:R-:W-:Y:S02]  /*0d50*/  IMAD.WIDE R10, R5, 0x4, R10 ;  /* 0x00000004050a7825 */ /* 0x002fe400078e020a */
[----:B------:R-:W4:Y:S02]  /*0d60*/  LDG.E R8, desc[UR8][R8.64] ;  /* 0x0000000808087981 */ /* 0x000f24000c1e1900 */
[----:B------:R-:W-:-:S02]  /*0d70*/  IMAD.WIDE.U32 R6, R17, 0x4, R6 ;  /* 0x0000000411067825 */ /* 0x000fc400078e0006 */
[----:B------:R-:W2:Y:S04]  /*0d80*/  LDG.E R11, desc[UR8][R10.64] ;  /* 0x000000080a0b7981 */ /* 0x000ea8000c1e1900 */
[----:B------:R-:W5:Y:S01]  /*0d90*/  LDG.E R6, desc[UR8][R6.64] ;  /* 0x0000000806067981 */ /* 0x000f62000c1e1900 */
[----:B--2---:R-:W-:Y:S01]  /*0da0*/  FFMA R25, R12, R11, R25 ;  /* 0x0000000b0c197223 */ /* 0x004fe20000000019 */
[C---:B---3--:R-:W-:Y:S01]  /*0db0*/  FFMA R4, R11.reuse, R14, R4 ;  /* 0x0000000e0b047223 */ /* 0x048fe20000000004 */
[C---:B----4-:R-:W-:Y:S01]  /*0dc0*/  FFMA R29, R11.reuse, R8, R29 ;  /* 0x000000080b1d7223 */ /* 0x050fe2000000001d */
[----:B-----5:R-:W-:-:S07]  /*0dd0*/  FFMA R27, R11, R6, R27 ;  /* 0x000000060b1b7223 */ /* 0x020fce000000001b */
.L_x_2:
[----:B------:R-:W0:Y:S01]  /*0de0*/  S2R R2, SR_CTAID.Y ;  /* 0x0000000000027919 */ /* 0x000e220000002600 */
[----:B------:R-:W1:Y:S01]  /*0df0*/  LDC.64 R6, c[0x0][0x390] ;  /* 0x0000e400ff067b82 */ /* 0x000e620000000a00 */
[----:B------:R-:W-:-:S04]  /*0e00*/  IADD3 R5, PT, PT, R3, R0, RZ ;  /* 0x0000000003057210 */ /* 0x000fc80007ffe0ff */
[----:B------:R-:W-:-:S04]  /*0e10*/  IADD3 R9, PT, PT, R5, R0, RZ ;  /* 0x0000000005097210 */ /* 0x000fc80007ffe0ff */
[----:B------:R-:W-:Y:S01]  /*0e20*/  IADD3 R0, PT, PT, R9, R0, RZ ;  /* 0x0000000009007210 */ /* 0x000fe20007ffe0ff */
[--C-:B0-----:R-:W-:Y:S02]  /*0e30*/  IMAD R3, R3, UR5, R2.reuse ;  /* 0x0000000503037c24 */ /* 0x101fe4000f8e0202 */
[--C-:B------:R-:W-:Y:S02]  /*0e40*/  IMAD R5, R5, UR5, R2.reuse ;  /* 0x0000000505057c24 */ /* 0x100fe4000f8e0202 */
[--C-:B------:R-:W-:Y:S02]  /*0e50*/  IMAD R11, R9, UR5, R2.reuse ;  /* 0x00000005090b7c24 */ /* 0x100fe4000f8e0202 */
[----:B------:R-:W-:Y:S02]  /*0e60*/  IMAD R13, R0, UR5, R2 ;  /* 0x00000005000d7c24 */ /* 0x000fe4000f8e0202 */
[----:B-1----:R-:W-:-:S04]  /*0e70*/  IMAD.WIDE R2, R3, 0x4, R6 ;  /* 0x0000000403027825 */ /* 0x002fc800078e0206 */
[--C-:B------:R-:W-:Y:S01]  /*0e80*/  IMAD.WIDE.U32 R8, R5, 0x4, R6.reuse ;  /* 0x0000000405087825 */ /* 0x100fe200078e0006 */
[----:B------:R-:W-:Y:S03]  /*0e90*/  STG.E desc[UR8][R2.64], R25 ;  /* 0x0000001902007986 */ /* 0x000fe6000c101908 */
[--C-:B------:R-:W-:Y:S01]  /*0ea0*/  IMAD.WIDE.U32 R10, R11, 0x4, R6.reuse ;  /* 0x000000040b0a7825 */ /* 0x100fe200078e0006 */
[----:B------:R-:W-:Y:S03]  /*0eb0*/  STG.E desc[UR8][R8.64], R4 ;  /* 0x0000000408007986 */ /* 0x000fe6000c101908 */
[----:B------:R-:W-:Y:S01]  /*0ec0*/  IMAD.WIDE.U32 R6, R13, 0x4, R6 ;  /* 0x000000040d067825 */ /* 0x000fe200078e0006 */
[----:B------:R-:W-:Y:S04]  /*0ed0*/  STG.E desc[UR8][R10.64], R29 ;  /* 0x0000001d0a007986 */ /* 0x000fe8000c101908 */
[----:B------:R-:W-:Y:S01]  /*0ee0*/  STG.E desc[UR8][R6.64], R27 ;  /* 0x0000001b06007986 */ /* 0x000fe2000c101908 */
[----:B------:R-:W-:Y:S05]  /*0ef0*/  EXIT ;  /* 0x000000000000794d */ /* 0x000fea0003800000 */
.L_x_4:
[----:B------:R-:W-:-:S00]  /*0f00*/  BRA `(.L_x_4) ;  /* 0xfffffffc00fc7947 */ /* 0x000fc0000383ffff */
[----:B------:R-:W-:-:S00]  /*0f10*/  NOP ;  /* 0x0000000000007918 */ /* 0x000fc00000000000 */
        /* <DEDUP_REMOVED lines=14> */
.L_x_5:


//--------------------- .nv.shared.reserved.0     --------------------------
	.section	.nv.shared.reserved.0,"aw",@nobits
	.weak		__nv_reservedSMEM_offset_0_alias
	.size		__nv_reservedSMEM_offset_0_alias, 0, 64
	.other		__nv_reservedSMEM_offset_0_alias,@"STO_CUDA_RESERVED_SHARED STV_DEFAULT"
__nv_reservedSMEM_offset_0_alias:
	.zero		0
	.zero		64


//--------------------- .nv.constant0._Z7mmtt_i4PKfS0_Pfi --------------------------
	.section	.nv.constant0._Z7mmtt_i4PKfS0_Pfi,"a",@progbits
	.sectionflags	@""
	.align	4
.nv.constant0._Z7mmtt_i4PKfS0_Pfi:
	.zero		924


//--------------------- SYMBOLS --------------------------

	.type		.nv.reservedSmem.offset0,@object
	.size		.nv.reservedSmem.offset0,0x4
